	.headerflags	@"EF_CUDA_TEXMODE_UNIFIED EF_CUDA_64BIT_ADDRESS EF_CUDA_ACCELERATORS EF_CUDA_SM90 EF_CUDA_VIRTUAL_SM(EF_CUDA_SM90)"
	.elftype	@"ET_EXEC"


//--------------------- .nv.info                  --------------------------
	.section	.nv.info,"",@"SHT_CUDA_INFO"
	.align	4


	//----- nvinfo : EIATTR_REGCOUNT
	.align		4
        /*0000*/ 	.byte	0x04, 0x2f
        /*0002*/ 	.short	(.L_3 - .L_2)
	.align		4
.L_2:
        /*0004*/ 	.word	index@(triton_poi_fused__native_batch_norm_legit_no_training_relu_35)
        /*0008*/ 	.word	0x00000022


	//----- nvinfo : EIATTR_MIN_STACK_SIZE
	.align		4
.L_3:
        /*000c*/ 	.byte	0x04, 0x12
        /*000e*/ 	.short	(.L_5 - .L_4)
	.align		4
.L_4:
        /*0010*/ 	.word	index@(triton_poi_fused__native_batch_norm_legit_no_training_relu_35)
        /*0014*/ 	.word	0x00000000


	//----- nvinfo : EIATTR_FRAME_SIZE
	.align		4
.L_5:
        /*0018*/ 	.byte	0x04, 0x11
        /*001a*/ 	.short	(.L_7 - .L_6)
	.align		4
.L_6:
        /*001c*/ 	.word	index@(triton_poi_fused__native_batch_norm_legit_no_training_relu_35)
        /*0020*/ 	.word	0x00000000


	//----- nvinfo : EIATTR_MIN_STACK_SIZE
	.align		4
.L_7:
        /*0024*/ 	.byte	0x04, 0x12
        /*0026*/ 	.short	(.L_9 - .L_8)
	.align		4
.L_8:
        /*0028*/ 	.word	index@(triton_poi_fused__native_batch_norm_legit_no_training_relu_35)
        /*002c*/ 	.word	0x00000000
.L_9:


//--------------------- .nv.info.triton_poi_fused__native_batch_norm_legit_no_training_relu_35 --------------------------
	.section	.nv.info.triton_poi_fused__native_batch_norm_legit_no_training_relu_35,"",@"SHT_CUDA_INFO"
	.sectionflags	@""
	.align	4


	//----- nvinfo : EIATTR_CUDA_API_VERSION
	.align		4
        /*0000*/ 	.byte	0x04, 0x37
        /*0002*/ 	.short	(.L_11 - .L_10)
.L_10:
        /*0004*/ 	.word	0x0000007c


	//----- nvinfo : EIATTR_KPARAM_INFO
	.align		4
.L_11:
        /*0008*/ 	.byte	0x04, 0x17
        /*000a*/ 	.short	(.L_13 - .L_12)
.L_12:
        /*000c*/ 	.word	0x00000000
        /*0010*/ 	.short	0x0007
        /*0012*/ 	.short	0x0034
        /*0014*/ 	.byte	0x00, 0xf0, 0x11, 0x00


	//----- nvinfo : EIATTR_KPARAM_INFO
	.align		4
.L_13:
        /*0018*/ 	.byte	0x04, 0x17
        /*001a*/ 	.short	(.L_15 - .L_14)
.L_14:
        /*001c*/ 	.word	0x00000000
        /*0020*/ 	.short	0x0006
        /*0022*/ 	.short	0x0030
        /*0024*/ 	.byte	0x00, 0xf0, 0x11, 0x00


	//----- nvinfo : EIATTR_KPARAM_INFO
	.align		4
.L_15:
        /*0028*/ 	.byte	0x04, 0x17
        /*002a*/ 	.short	(.L_17 - .L_16)
.L_16:
        /*002c*/ 	.word	0x00000000
        /*0030*/ 	.short	0x0005
        /*0032*/ 	.short	0x0028
        /*0034*/ 	.byte	0x00, 0xf4, 0x21, 0x00


	//----- nvinfo : EIATTR_KPARAM_INFO
	.align		4
.L_17:
        /*0038*/ 	.byte	0x04, 0x17
        /*003a*/ 	.short	(.L_19 - .L_18)
.L_18:
        /*003c*/ 	.word	0x00000000
        /*0040*/ 	.short	0x0004
        /*0042*/ 	.short	0x0020
        /*0044*/ 	.byte	0x00, 0xf4, 0x21, 0x00


	//----- nvinfo : EIATTR_KPARAM_INFO
	.align		4
.L_19:
        /*0048*/ 	.byte	0x04, 0x17
        /*004a*/ 	.short	(.L_21 - .L_20)
.L_20:
        /*004c*/ 	.word	0x00000000
        /*0050*/ 	.short	0x0003
        /*0052*/ 	.short	0x0018
        /*0054*/ 	.byte	0x00, 0xf4, 0x21, 0x00


	//----- nvinfo : EIATTR_KPARAM_INFO
	.align		4
.L_21:
        /*0058*/ 	.byte	0x04, 0x17
        /*005a*/ 	.short	(.L_23 - .L_22)
.L_22:
        /*005c*/ 	.word	0x00000000
        /*0060*/ 	.short	0x0002
        /*0062*/ 	.short	0x0010
        /*0064*/ 	.byte	0x00, 0xf4, 0x21, 0x00


	//----- nvinfo : EIATTR_KPARAM_INFO
	.align		4
.L_23:
        /*0068*/ 	.byte	0x04, 0x17
        /*006a*/ 	.short	(.L_25 - .L_24)
.L_24:
        /*006c*/ 	.word	0x00000000
        /*0070*/ 	.short	0x0001
        /*0072*/ 	.short	0x0008
        /*0074*/ 	.byte	0x00, 0xf4, 0x21, 0x00


	//----- nvinfo : EIATTR_KPARAM_INFO
	.align		4
.L_25:
        /*0078*/ 	.byte	0x04, 0x17
        /*007a*/ 	.short	(.L_27 - .L_26)
.L_26:
        /*007c*/ 	.word	0x00000000
        /*0080*/ 	.short	0x0000
        /*0082*/ 	.short	0x0000
        /*0084*/ 	.byte	0x00, 0xf4, 0x21, 0x00


	//----- nvinfo : EIATTR_SPARSE_MMA_MASK
	.align		4
.L_27:
        /*0088*/ 	.byte	0x03, 0x50
        /*008a*/ 	.short	0x0000


	//----- nvinfo : EIATTR_MAXREG_COUNT
	.align		4
        /*008c*/ 	.byte	0x03, 0x1b
        /*008e*/ 	.short	0x00ff


	//----- nvinfo : EIATTR_EXIT_INSTR_OFFSETS
	.align		4
        /*0090*/ 	.byte	0x04, 0x1c
        /*0092*/ 	.short	(.L_29 - .L_28)


	//   ....[0]....
.L_28:
        /*0094*/ 	.word	0x00001240


	//   ....[1]....
        /*0098*/ 	.word	0x00001310


	//----- nvinfo : EIATTR_REQNTID
	.align		4
.L_29:
        /*009c*/ 	.byte	0x04, 0x10
        /*009e*/ 	.short	(.L_31 - .L_30)
.L_30:
        /*00a0*/ 	.word	0x00000100
        /*00a4*/ 	.word	0x00000001
        /*00a8*/ 	.word	0x00000001


	//----- nvinfo : EIATTR_CBANK_PARAM_SIZE
	.align		4
.L_31:
        /*00ac*/ 	.byte	0x03, 0x19
        /*00ae*/ 	.short	0x0038


	//----- nvinfo : EIATTR_PARAM_CBANK
	.align		4
        /*00b0*/ 	.byte	0x04, 0x0a
        /*00b2*/ 	.short	(.L_33 - .L_32)
	.align		4
.L_32:
        /*00b4*/ 	.word	index@(.nv.constant0.triton_poi_fused__native_batch_norm_legit_no_training_relu_35)
        /*00b8*/ 	.short	0x0210
        /*00ba*/ 	.short	0x0038


	//----- nvinfo : EIATTR_SW_WAR
	.align		4
.L_33:
        /*00bc*/ 	.byte	0x04, 0x36
        /*00be*/ 	.short	(.L_35 - .L_34)
.L_34:
        /*00c0*/ 	.word	0x00000008
.L_35:


//--------------------- .nv.callgraph             --------------------------
	.section	.nv.callgraph,"",@"SHT_CUDA_CALLGRAPH"
	.align	4
	.sectionentsize	8
	.align		4
        /*0000*/ 	.word	0x00000000
	.align		4
        /*0004*/ 	.word	0xffffffff
	.align		4
        /*0008*/ 	.word	0x00000000
	.align		4
        /*000c*/ 	.word	0xfffffffe
	.align		4
        /*0010*/ 	.word	0x00000000
	.align		4
        /*0014*/ 	.word	0xfffffffd
	.align		4
        /*0018*/ 	.word	0x00000000
	.align		4
        /*001c*/ 	.word	0xfffffffc


//--------------------- .nv.constant4             --------------------------
	.section	.nv.constant4,"a",@progbits
	.align	8
	.align		8
.nv.constant4:
        /*0000*/ 	.dword	_$_str
	.align		8
        /*0008*/ 	.dword	_$_str_$_2


//--------------------- .text.triton_poi_fused__native_batch_norm_legit_no_training_relu_35 --------------------------
	.section	.text.triton_poi_fused__native_batch_norm_legit_no_training_relu_35,"ax",@progbits
	.sectionflags	@"SHF_BARRIERS=1"
	.align	128
        .global         triton_poi_fused__native_batch_norm_legit_no_training_relu_35
        .type           triton_poi_fused__native_batch_norm_legit_no_training_relu_35,@function
        .size           triton_poi_fused__native_batch_norm_legit_no_training_relu_35,(.L_x_1 - triton_poi_fused__native_batch_norm_legit_no_training_relu_35)
        .other          triton_poi_fused__native_batch_norm_legit_no_training_relu_35,@"STO_CUDA_ENTRY STV_DEFAULT"
triton_poi_fused__native_batch_norm_legit_no_training_relu_35:
.text.triton_poi_fused__native_batch_norm_legit_no_training_relu_35:
[----:B------:R-:W0:Y:S02]  /*0000*/  LDC R1, c[0x0][0x28] ;  /* 0x00000a00ff017b82 */ /* 0x000e240000000800 */
[----:B------:R-:W1:Y:S01]  /*0010*/  S2R R3, SR_CTAID.Y ;  /* 0x0000000000037919 */ /* 0x000e620000002600 */
[----:B------:R-:W2:Y:S01]  /*0020*/  LDC.64 R30, c[0x0][0x210] ;  /* 0x00008400ff1e7b82 */ /* 0x000ea20000000a00 */
[----:B------:R-:W-:Y:S02]  /*0030*/  CS2R R6, SRZ ;  /* 0x0000000000067805 */ /* 0x000fe4000001ff00 */
[----:B------:R-:W-:Y:S01]  /*0040*/  CS2R R10, SRZ ;  /* 0x00000000000a7805 */ /* 0x000fe2000001ff00 */
[----:B------:R-:W3:Y:S01]  /*0050*/  S2R R8, SR_TID.X ;  /* 0x0000000000087919 */ /* 0x000ee20000002100 */
[----:B------:R-:W-:Y:S01]  /*0060*/  ULDC.64 UR6, c[0x0][0x208] ;  /* 0x0000820000067ab9 */ /* 0x000fe20000000a00 */
[----:B------:R-:W4:Y:S02]  /*0070*/  S2R R21, SR_CTAID.X ;  /* 0x0000000000157919 */ /* 0x000f240000002500 */
[----:B------:R-:W5:Y:S01]  /*0080*/  LDC.64 R26, c[0x0][0x218] ;  /* 0x00008600ff1a7b82 */ /* 0x000f620000000a00 */
[----:B-1----:R-:W-:-:S02]  /*0090*/  IMAD.SHL.U32 R3, R3, 0x40, RZ ;  /* 0x0000004003037824 */ /* 0x002fc400078e00ff */
[----:B---3--:R-:W-:Y:S02]  /*00a0*/  IMAD.SHL.U32 R0, R8, 0x4, RZ ;  /* 0x0000000408007824 */ /* 0x008fe400078e00ff */
[----:B----4-:R-:W-:-:S03]  /*00b0*/  IMAD.SHL.U32 R21, R21, 0x40, RZ ;  /* 0x0000004015157824 */ /* 0x010fc600078e00ff */
[----:B------:R-:W-:-:S04]  /*00c0*/  LOP3.LUT R24, R3, 0x3c, R0, 0xf8, !PT ;  /* 0x0000003c03187812 */ /* 0x000fc800078ef800 */
[C---:B------:R-:W-:Y:S01]  /*00d0*/  ISETP.GE.AND P0, PT, R24.reuse, 0x180, PT ;  /* 0x000001801800780c */ /* 0x040fe20003f06270 */
[----:B------:R-:W-:-:S05]  /*00e0*/  IMAD.HI R2, R24, 0x2aaaaaab, RZ ;  /* 0x2aaaaaab18027827 */ /* 0x000fca00078e02ff */
[----:B------:R-:W-:-:S04]  /*00f0*/  SHF.R.U32.HI R5, RZ, 0x1f, R2 ;  /* 0x0000001fff057819 */ /* 0x000fc80000011602 */
[----:B------:R-:W-:Y:S02]  /*0100*/  LEA.HI.SX32 R15, R2, R5, 0x1c ;  /* 0x00000005020f7211 */ /* 0x000fe400078fe2ff */
[----:B------:R-:W-:Y:S02]  /*0110*/  CS2R R4, SRZ ;  /* 0x0000000000047805 */ /* 0x000fe4000001ff00 */
[----:B------:R-:W-:Y:S02]  /*0120*/  SHF.R.U32.HI R2, RZ, 0x4, R8 ;  /* 0x00000004ff027819 */ /* 0x000fe40000011608 */
[----:B------:R-:W-:Y:S01]  /*0130*/  CS2R R8, SRZ ;  /* 0x0000000000087805 */ /* 0x000fe2000001ff00 */
[----:B------:R-:W-:Y:S01]  /*0140*/  IMAD R24, R15, -0x60, R24 ;  /* 0xffffffa00f187824 */ /* 0x000fe200078e0218 */
[----:B------:R-:W-:-:S03]  /*0150*/  SGXT.U32 R2, R2, 0x4 ;  /* 0x000000040202781a */ /* 0x000fc60000000000 */
[----:B------:R-:W-:Y:S01]  /*0160*/  IMAD R15, R15, 0x15180, R24 ;  /* 0x000151800f0f7824 */ /* 0x000fe200078e0218 */
[----:B------:R-:W-:Y:S02]  /*0170*/  LOP3.LUT R12, R21, R2, RZ, 0xfc, !PT ;  /* 0x00000002150c7212 */ /* 0x000fe400078efcff */
[----:B------:R-:W-:Y:S02]  /*0180*/  LOP3.LUT R13, R21, 0x10, R2, 0xfe, !PT ;  /* 0x00000010150d7812 */ /* 0x000fe400078efe02 */
[C---:B------:R-:W-:Y:S01]  /*0190*/  ISETP.LT.AND P1, PT, R12.reuse, 0x384, !P0 ;  /* 0x000003840c00780c */ /* 0x040fe20004721270 */
[--C-:B------:R-:W-:Y:S01]  /*01a0*/  IMAD R19, R12, 0x60, R15.reuse ;  /* 0x000000600c137824 */ /* 0x100fe200078e020f */
[C---:B------:R-:W-:Y:S01]  /*01b0*/  ISETP.LT.AND P2, PT, R13.reuse, 0x384, !P0 ;  /* 0x000003840d00780c */ /* 0x040fe20004741270 */
[----:B------:R-:W-:Y:S01]  /*01c0*/  IMAD R23, R13, 0x60, R15 ;  /* 0x000000600d177824 */ /* 0x000fe200078e020f */
[----:B------:R-:W-:Y:S01]  /*01d0*/  LOP3.LUT R29, R21, 0x20, R2, 0xfe, !PT ;  /* 0x00000020151d7812 */ /* 0x000fe200078efe02 */
[----:B--2---:R-:W-:Y:S01]  /*01e0*/  IMAD.WIDE R18, R19, 0x4, R30 ;  /* 0x0000000413127825 */ /* 0x004fe200078e021e */
[----:B------:R-:W-:-:S02]  /*01f0*/  LOP3.LUT R14, R21, 0x30, R2, 0xfe, !PT ;  /* 0x00000030150e7812 */ /* 0x000fc400078efe02 */
[C---:B------:R-:W-:Y:S01]  /*0200*/  ISETP.LT.AND P3, PT, R29.reuse, 0x384, !P0 ;  /* 0x000003841d00780c */ /* 0x040fe20004761270 */
[----:B------:R-:W-:Y:S01]  /*0210*/  IMAD R29, R29, 0x60, R15 ;  /* 0x000000601d1d7824 */ /* 0x000fe200078e020f */
[C---:B------:R-:W-:Y:S01]  /*0220*/  ISETP.LT.AND P4, PT, R14.reuse, 0x384, !P0 ;  /* 0x000003840e00780c */ /* 0x040fe20004781270 */
[----:B------:R-:W-:Y:S01]  /*0230*/  IMAD.WIDE R22, R23, 0x4, R30 ;  /* 0x0000000417167825 */ /* 0x000fe200078e021e */
[----:B------:R-:W-:Y:S01]  /*0240*/  LOP3.LUT R0, R21, 0x3c, R0, 0xf8, !PT ;  /* 0x0000003c15007812 */ /* 0x000fe200078ef800 */
[----:B------:R1:W2:Y:S02]  /*0250*/  @P1 LDG.E.EL.128 R4, desc[UR6][R18.64] ;  /* 0x0000000612041981 */ /* 0x0002a4000c2e1d00 */
[----:B------:R-:W-:Y:S02]  /*0260*/  IMAD R17, R14, 0x60, R15 ;  /* 0x000000600e117824 */ /* 0x000fe400078e020f */
[----:B------:R-:W-:Y:S01]  /*0270*/  IMAD.WIDE R28, R29, 0x4, R30 ;  /* 0x000000041d1c7825 */ /* 0x000fe200078e021e */
[----:B------:R3:W4:Y:S01]  /*0280*/  @P2 LDG.E.EL.128 R8, desc[UR6][R22.64] ;  /* 0x0000000616082981 */ /* 0x000722000c2e1d00 */
[----:B------:R-:W-:-:S02]  /*0290*/  CS2R R12, SRZ ;  /* 0x00000000000c7805 */ /* 0x000fc4000001ff00 */
[----:B------:R-:W-:Y:S01]  /*02a0*/  CS2R R14, SRZ ;  /* 0x00000000000e7805 */ /* 0x000fe2000001ff00 */
[----:B------:R-:W-:Y:S01]  /*02b0*/  IMAD.WIDE R30, R17, 0x4, R30 ;  /* 0x00000004111e7825 */ /* 0x000fe200078e021e */
[----:B------:R-:W-:Y:S02]  /*02c0*/  CS2R R16, SRZ ;  /* 0x0000000000107805 */ /* 0x000fe4000001ff00 */
[----:B-1----:R-:W-:Y:S02]  /*02d0*/  CS2R R18, SRZ ;  /* 0x0000000000127805 */ /* 0x002fe4000001ff00 */
[----:B------:R-:W-:Y:S01]  /*02e0*/  CS2R R20, SRZ ;  /* 0x0000000000147805 */ /* 0x000fe2000001ff00 */
[----:B-----5:R-:W-:Y:S01]  /*02f0*/  IMAD.WIDE R26, R24, 0x4, R26 ;  /* 0x00000004181a7825 */ /* 0x020fe200078e021a */
[----:B------:R1:W5:Y:S01]  /*0300*/  @P3 LDG.E.EL.128 R12, desc[UR6][R28.64] ;  /* 0x000000061c0c3981 */ /* 0x000362000c2e1d00 */
[----:B---3--:R-:W-:-:S03]  /*0310*/  CS2R R22, SRZ ;  /* 0x0000000000167805 */ /* 0x008fc6000001ff00 */
[----:B------:R-:W3:Y:S04]  /*0320*/  @P4 LDG.E.EL.128 R16, desc[UR6][R30.64] ;  /* 0x000000061e104981 */ /* 0x000ee8000c2e1d00 */
[----:B------:R-:W2:Y:S01]  /*0330*/  @!P0 LDG.E.EL.128 R20, desc[UR6][R26.64] ;  /* 0x000000061a148981 */ /* 0x000ea2000c2e1d00 */
[----:B-1----:R-:W1:Y:S02]  /*0340*/  LDC.64 R28, c[0x0][0x220] ;  /* 0x00008800ff1c7b82 */ /* 0x002e640000000a00 */
[----:B-1----:R-:W-:-:S04]  /*0350*/  IMAD.WIDE R28, R24, 0x4, R28 ;  /* 0x00000004181c7825 */ /* 0x002fc800078e021c */
[C---:B--2---:R-:W-:Y:S01]  /*0360*/  FADD R4, -R20.reuse, R4 ;  /* 0x0000000414047221 */ /* 0x044fe20000000100 */
[C---:B----4-:R-:W-:Y:S01]  /*0370*/  FADD R25, -R20.reuse, R8 ;  /* 0x0000000814197221 */ /* 0x050fe20000000100 */
[C---:B-----5:R-:W-:Y:S01]  /*0380*/  FADD R12, -R20.reuse, R12 ;  /* 0x0000000c140c7221 */ /* 0x060fe20000000100 */
[----:B---3--:R-:W-:Y:S01]  /*0390*/  FADD R16, -R20, R16 ;  /* 0x0000001014107221 */ /* 0x008fe20000000100 */
[C---:B------:R-:W-:Y:S01]  /*03a0*/  FADD R5, -R21.reuse, R5 ;  /* 0x0000000515057221 */ /* 0x040fe20000000100 */
[C---:B------:R-:W-:Y:S01]  /*03b0*/  FADD R20, -R21.reuse, R9 ;  /* 0x0000000915147221 */ /* 0x040fe20000000100 */
[C---:B------:R-:W-:Y:S01]  /*03c0*/  FADD R13, -R21.reuse, R13 ;  /* 0x0000000d150d7221 */ /* 0x040fe20000000100 */
[----:B------:R-:W-:Y:S01]  /*03d0*/  FADD R17, -R21, R17 ;  /* 0x0000001115117221 */ /* 0x000fe20000000100 */
[----:B------:R-:W-:Y:S01]  /*03e0*/  FADD R21, -R22, R10 ;  /* 0x0000000a16157221 */ /* 0x000fe20000000100 */
[----:B------:R-:W-:Y:S01]  /*03f0*/  FADD R26, -R23, R11 ;  /* 0x0000000b171a7221 */ /* 0x000fe20000000100 */
[----:B------:R-:W-:-:S02]  /*0400*/  CS2R R8, SRZ ;  /* 0x0000000000087805 */ /* 0x000fc4000001ff00 */
[----:B------:R-:W-:-:S06]  /*0410*/  CS2R R10, SRZ ;  /* 0x00000000000a7805 */ /* 0x000fcc000001ff00 */
[----:B------:R-:W2:Y:S01]  /*0420*/  @!P0 LDG.E.EL.128 R8, desc[UR6][R28.64] ;  /* 0x000000061c088981 */ /* 0x000ea2000c2e1d00 */
[C---:B------:R-:W-:Y:S01]  /*0430*/  FADD R6, -R22.reuse, R6 ;  /* 0x0000000616067221 */ /* 0x040fe20000000100 */
[C---:B------:R-:W-:Y:S01]  /*0440*/  FADD R14, -R22.reuse, R14 ;  /* 0x0000000e160e7221 */ /* 0x040fe20000000100 */
[----:B------:R-:W-:Y:S01]  /*0450*/  FADD R18, -R22, R18 ;  /* 0x0000001216127221 */ /* 0x000fe20000000100 */
[C---:B------:R-:W-:Y:S01]  /*0460*/  FADD R22, -R23.reuse, R7 ;  /* 0x0000000717167221 */ /* 0x040fe20000000100 */
[C---:B------:R-:W-:Y:S01]  /*0470*/  FADD R7, -R23.reuse, R19 ;  /* 0x0000001317077221 */ /* 0x040fe20000000100 */
[----:B------:R-:W-:Y:S01]  /*0480*/  FADD R15, -R23, R15 ;  /* 0x0000000f170f7221 */ /* 0x000fe20000000100 */
[----:B--2---:R-:W-:-:S04]  /*0490*/  FADD R27, R8, 0.0010000000474974513054 ;  /* 0x3a83126f081b7421 */ /* 0x004fc80000000000 */
[----:B------:R-:W1:Y:S01]  /*04a0*/  MUFU.SQRT R8, R27 ;  /* 0x0000001b00087308 */ /* 0x000e620000002000 */
[----:B------:R-:W-:Y:S01]  /*04b0*/  FADD R19, R10, 0.0010000000474974513054 ;  /* 0x3a83126f0a137421 */ /* 0x000fe20000000000 */
[----:B------:R-:W-:-:S06]  /*04c0*/  FADD R11, R11, 0.0010000000474974513054 ;  /* 0x3a83126f0b0b7421 */ /* 0x000fcc0000000000 */
[----:B------:R-:W2:Y:S01]  /*04d0*/  MUFU.SQRT R30, R11 ;  /* 0x0000000b001e7308 */ /* 0x000ea20000002000 */
[----:B-1----:R-:W-:-:S07]  /*04e0*/  FSETP.GT.AND P6, PT, R8, 8.50705917302346158658e+37, PT ;  /* 0x7e8000000800780b */ /* 0x002fce0003fc4000 */
[----:B------:R-:W1:Y:S01]  /*04f0*/  MUFU.SQRT R19, R19 ;  /* 0x0000001300137308 */ /* 0x000e620000002000 */
[----:B------:R-:W-:Y:S01]  /*0500*/  FSETP.GEU.AND P1, PT, R8, 1.175494350822287508e-38, PT ;  /* 0x008000000800780b */ /* 0x000fe20003f2e000 */
[----:B------:R-:W-:Y:S02]  /*0510*/  IMAD.MOV.U32 R10, RZ, RZ, 0x3e800000 ;  /* 0x3e800000ff0a7424 */ /* 0x000fe400078e00ff */
[----:B------:R-:W-:-:S03]  /*0520*/  FADD R9, R9, 0.0010000000474974513054 ;  /* 0x3a83126f09097421 */ /* 0x000fc60000000000 */
[----:B------:R-:W-:Y:S01]  /*0530*/  FSEL R28, R10, 1, P6 ;  /* 0x3f8000000a1c7808 */ /* 0x000fe20003000000 */
[----:B------:R-:W-:Y:S01]  /*0540*/  @P6 FMUL R8, R8, 0.25 ;  /* 0x3e80000008086820 */ /* 0x000fe20000400000 */
[----:B--2---:R-:W-:Y:S02]  /*0550*/  FSETP.GT.AND P6, PT, R30, 8.50705917302346158658e+37, PT ;  /* 0x7e8000001e00780b */ /* 0x004fe40003fc4000 */
[----:B-1----:R-:W-:-:S03]  /*0560*/  FSETP.GT.AND P4, PT, R19, 8.50705917302346158658e+37, PT ;  /* 0x7e8000001300780b */ /* 0x002fc60003f84000 */
[----:B------:R-:W-:Y:S01]  /*0570*/  @!P1 FMUL R8, R8, 16777216 ;  /* 0x4b80000008089820 */ /* 0x000fe20000400000 */
[----:B------:R-:W-:Y:S01]  /*0580*/  @!P1 FMUL R28, R28, 16777216 ;  /* 0x4b8000001c1c9820 */ /* 0x000fe20000400000 */
[----:B------:R-:W-:Y:S01]  /*0590*/  FSETP.GEU.AND P1, PT, R30, 1.175494350822287508e-38, PT ;  /* 0x008000001e00780b */ /* 0x000fe20003f2e000 */
[----:B------:R-:W1:Y:S01]  /*05a0*/  MUFU.SQRT R23, R9 ;  /* 0x0000000900177308 */ /* 0x000e620000002000 */
[----:B------:R-:W-:-:S04]  /*05b0*/  FSETP.GEU.AND P5, PT, R19, 1.175494350822287508e-38, PT ;  /* 0x008000001300780b */ /* 0x000fc80003fae000 */
[----:B------:R-:W-:-:S03]  /*05c0*/  @P6 FMUL R30, R30, 0.25 ;  /* 0x3e8000001e1e6820 */ /* 0x000fc60000400000 */
[----:B------:R-:W2:Y:S01]  /*05d0*/  MUFU.RCP R9, R8 ;  /* 0x0000000800097308 */ /* 0x000ea20000001000 */
[----:B------:R-:W-:-:S03]  /*05e0*/  @P4 FMUL R19, R19, 0.25 ;  /* 0x3e80000013134820 */ /* 0x000fc60000400000 */
[----:B------:R-:W-:Y:S02]  /*05f0*/  @!P1 FMUL R30, R30, 16777216 ;  /* 0x4b8000001e1e9820 */ /* 0x000fe40000400000 */
[----:B------:R-:W-:Y:S01]  /*0600*/  @!P5 FMUL R19, R19, 16777216 ;  /* 0x4b8000001313d820 */ /* 0x000fe20000400000 */
[----:B-1----:R-:W-:-:S03]  /*0610*/  FSETP.GT.AND P2, PT, R23, 8.50705917302346158658e+37, PT ;  /* 0x7e8000001700780b */ /* 0x002fc60003f44000 */
[----:B------:R-:W1:Y:S01]  /*0620*/  MUFU.RCP R27, R19 ;  /* 0x00000013001b7308 */ /* 0x000e620000001000 */
[----:B------:R-:W-:Y:S02]  /*0630*/  FSETP.GEU.AND P3, PT, R23, 1.175494350822287508e-38, PT ;  /* 0x008000001700780b */ /* 0x000fe40003f6e000 */
[----:B------:R-:W-:-:S05]  /*0640*/  FSEL R11, R10, 1, P6 ;  /* 0x3f8000000a0b7808 */ /* 0x000fca0003000000 */
[----:B------:R-:W3:Y:S01]  /*0650*/  MUFU.RCP R30, R30 ;  /* 0x0000001e001e7308 */ /* 0x000ee20000001000 */
[----:B--2---:R-:W-:Y:S01]  /*0660*/  FMUL R9, R9, R28 ;  /* 0x0000001c09097220 */ /* 0x004fe20000400000 */
[----:B------:R-:W-:Y:S01]  /*0670*/  FSEL R28, R10, 1, P4 ;  /* 0x3f8000000a1c7808 */ /* 0x000fe20002000000 */
[----:B------:R-:W-:Y:S01]  /*0680*/  @P2 FMUL R23, R23, 0.25 ;  /* 0x3e80000017172820 */ /* 0x000fe20000400000 */
[----:B------:R-:W-:-:S03]  /*0690*/  @!P1 FMUL R11, R11, 16777216 ;  /* 0x4b8000000b0b9820 */ /* 0x000fc60000400000 */
[----:B------:R-:W-:Y:S01]  /*06a0*/  @!P5 FMUL R28, R28, 16777216 ;  /* 0x4b8000001c1cd820 */ /* 0x000fe20000400000 */
[----:B------:R-:W-:Y:S01]  /*06b0*/  @!P3 FMUL R23, R23, 16777216 ;  /* 0x4b8000001717b820 */ /* 0x000fe20000400000 */
[----:B------:R-:W-:Y:S02]  /*06c0*/  FSEL R8, R10, 1, P2 ;  /* 0x3f8000000a087808 */ /* 0x000fe40001000000 */
[----:B-1----:R-:W-:Y:S01]  /*06d0*/  FMUL R27, R27, R28 ;  /* 0x0000001c1b1b7220 */ /* 0x002fe20000400000 */
[----:B---3--:R-:W-:Y:S02]  /*06e0*/  FMUL R28, R30, R11 ;  /* 0x0000000b1e1c7220 */ /* 0x008fe40000400000 */
[----:B------:R-:W1:Y:S01]  /*06f0*/  LDC.64 R10, c[0x0][0x228] ;  /* 0x00008a00ff0a7b82 */ /* 0x000e620000000a00 */
[----:B------:R-:W2:Y:S01]  /*0700*/  MUFU.RCP R23, R23 ;  /* 0x0000001700177308 */ /* 0x000ea20000001000 */
[----:B------:R-:W-:-:S06]  /*0710*/  @!P3 FMUL R8, R8, 16777216 ;  /* 0x4b8000000808b820 */ /* 0x000fcc0000400000 */
[----:B------:R-:W3:Y:S01]  /*0720*/  LDC.64 R30, c[0x0][0x230] ;  /* 0x00008c00ff1e7b82 */ /* 0x000ee20000000a00 */
[C---:B------:R-:W-:Y:S01]  /*0730*/  FMUL R19, R28.reuse, R26 ;  /* 0x0000001a1c137220 */ /* 0x040fe20000400000 */
[C---:B------:R-:W-:Y:S01]  /*0740*/  FMUL R7, R28.reuse, R7 ;  /* 0x000000071c077220 */ /* 0x040fe20000400000 */
[C---:B------:R-:W-:Y:S01]  /*0750*/  FMUL R22, R28.reuse, R22 ;  /* 0x000000161c167220 */ /* 0x040fe20000400000 */
[C---:B------:R-:W-:Y:S01]  /*0760*/  FMUL R18, R27.reuse, R18 ;  /* 0x000000121b127220 */ /* 0x040fe20000400000 */
[----:B------:R-:W-:Y:S01]  /*0770*/  FMUL R26, R27, R14 ;  /* 0x0000000e1b1a7220 */ /* 0x000fe20000400000 */
[----:B--2---:R-:W-:Y:S01]  /*0780*/  FMUL R8, R23, R8 ;  /* 0x0000000817087220 */ /* 0x004fe20000400000 */
[----:B------:R-:W-:Y:S01]  /*0790*/  FMUL R23, R28, R15 ;  /* 0x0000000f1c177220 */ /* 0x000fe20000400000 */
[C---:B------:R-:W-:Y:S01]  /*07a0*/  FMUL R21, R27.reuse, R21 ;  /* 0x000000151b157220 */ /* 0x040fe20000400000 */
[----:B------:R-:W-:Y:S01]  /*07b0*/  FMUL R6, R27, R6 ;  /* 0x000000061b067220 */ /* 0x000fe20000400000 */
[C---:B------:R-:W-:Y:S01]  /*07c0*/  FMUL R27, R8.reuse, R13 ;  /* 0x0000000d081b7220 */ /* 0x040fe20000400000 */
[C---:B------:R-:W-:Y:S01]  /*07d0*/  FMUL R28, R9.reuse, R12 ;  /* 0x0000000c091c7220 */ /* 0x040fe20000400000 */
[C---:B------:R-:W-:Y:S01]  /*07e0*/  FMUL R17, R8.reuse, R17 ;  /* 0x0000001108117220 */ /* 0x040fe20000400000 */
[C---:B------:R-:W-:Y:S01]  /*07f0*/  FMUL R20, R8.reuse, R20 ;  /* 0x0000001408147220 */ /* 0x040fe20000400000 */
[----:B------:R-:W-:Y:S01]  /*0800*/  FMUL R5, R8, R5 ;  /* 0x0000000508057220 */ /* 0x000fe20000400000 */
[C---:B------:R-:W-:Y:S01]  /*0810*/  FMUL R16, R9.reuse, R16 ;  /* 0x0000001009107220 */ /* 0x040fe20000400000 */
[C---:B------:R-:W-:Y:S01]  /*0820*/  FMUL R25, R9.reuse, R25 ;  /* 0x0000001909197220 */ /* 0x040fe20000400000 */
[----:B------:R-:W-:Y:S01]  /*0830*/  FMUL R4, R9, R4 ;  /* 0x0000000409047220 */ /* 0x000fe20000400000 */
[----:B-1----:R-:W-:Y:S01]  /*0840*/  IMAD.WIDE R12, R24, 0x4, R10 ;  /* 0x00000004180c7825 */ /* 0x002fe200078e020a */
[----:B------:R-:W-:-:S02]  /*0850*/  CS2R R8, SRZ ;  /* 0x0000000000087805 */ /* 0x000fc4000001ff00 */
[----:B------:R-:W-:Y:S02]  /*0860*/  CS2R R10, SRZ ;  /* 0x00000000000a7805 */ /* 0x000fe4000001ff00 */
[----:B------:R-:W-:Y:S01]  /*0870*/  CS2R R14, SRZ ;  /* 0x00000000000e7805 */ /* 0x000fe2000001ff00 */
[----:B---3--:R-:W-:-:S03]  /*0880*/  IMAD.WIDE R30, R24, 0x4, R30 ;  /* 0x00000004181e7825 */ /* 0x008fc600078e021e */
[----:B------:R1:W2:Y:S02]  /*0890*/  @!P0 LDG.E.EL.128 R8, desc[UR6][R12.64] ;  /* 0x000000060c088981 */ /* 0x0002a4000c2e1d00 */
[----:B-1----:R-:W-:-:S06]  /*08a0*/  CS2R R12, SRZ ;  /* 0x00000000000c7805 */ /* 0x002fcc000001ff00 */
[----:B------:R-:W2:Y:S01]  /*08b0*/  @!P0 LDG.E.EL.128 R12, desc[UR6][R30.64] ;  /* 0x000000061e0c8981 */ /* 0x000ea2000c2e1d00 */
[----:B------:R-:W1:Y:S01]  /*08c0*/  S2UR UR5, SR_CgaCtaId ;  /* 0x00000000000579c3 */ /* 0x000e620000008800 */
[----:B------:R-:W-:Y:S02]  /*08d0*/  UMOV UR4, 0x400 ;  /* 0x0000040000047882 */ /* 0x000fe40000000000 */
[----:B-1----:R-:W-:Y:S01]  /*08e0*/  UPRMT UR4, UR5, 0x654, UR4 ;  /* 0x0000065405047896 */ /* 0x002fe20008000004 */
[-CC-:B--2---:R-:W-:Y:S01]  /*08f0*/  FFMA R4, R4, R8.reuse, R12.reuse ;  /* 0x0000000804047223 */ /* 0x184fe2000000000c */
[-CC-:B------:R-:W-:Y:S01]  /*0900*/  FFMA R25, R25, R8.reuse, R12.reuse ;  /* 0x0000000819197223 */ /* 0x180fe2000000000c */
[-CC-:B------:R-:W-:Y:S01]  /*0910*/  FFMA R28, R28, R8.reuse, R12.reuse ;  /* 0x000000081c1c7223 */ /* 0x180fe2000000000c */
[----:B------:R-:W-:Y:S02]  /*0920*/  FFMA R16, R16, R8, R12 ;  /* 0x0000000810107223 */ /* 0x000fe4000000000c */
[----:B------:R-:W1:Y:S01]  /*0930*/  S2R R8, SR_TID.X ;  /* 0x0000000000087919 */ /* 0x000e620000002100 */
[-CC-:B------:R-:W-:Y:S01]  /*0940*/  FFMA R5, R5, R9.reuse, R13.reuse ;  /* 0x0000000905057223 */ /* 0x180fe2000000000d */
[-CC-:B------:R-:W-:Y:S01]  /*0950*/  FFMA R20, R20, R9.reuse, R13.reuse ;  /* 0x0000000914147223 */ /* 0x180fe2000000000d */
[-CC-:B------:R-:W-:Y:S01]  /*0960*/  FFMA R27, R27, R9.reuse, R13.reuse ;  /* 0x000000091b1b7223 */ /* 0x180fe2000000000d */
[----:B------:R-:W-:Y:S01]  /*0970*/  FFMA R17, R17, R9, R13 ;  /* 0x0000000911117223 */ /* 0x000fe2000000000d */
[-CC-:B------:R-:W-:Y:S01]  /*0980*/  FFMA R6, R6, R10.reuse, R14.reuse ;  /* 0x0000000a06067223 */ /* 0x180fe2000000000e */
[-CC-:B------:R-:W-:Y:S01]  /*0990*/  FFMA R21, R21, R10.reuse, R14.reuse ;  /* 0x0000000a15157223 */ /* 0x180fe2000000000e */
[-CC-:B------:R-:W-:Y:S01]  /*09a0*/  FFMA R26, R26, R10.reuse, R14.reuse ;  /* 0x0000000a1a1a7223 */ /* 0x180fe2000000000e */
[----:B------:R-:W-:Y:S01]  /*09b0*/  FFMA R18, R18, R10, R14 ;  /* 0x0000000a12127223 */ /* 0x000fe2000000000e */
[-CC-:B------:R-:W-:Y:S01]  /*09c0*/  FFMA R22, R22, R11.reuse, R15.reuse ;  /* 0x0000000b16167223 */ /* 0x180fe2000000000f */
[-CC-:B------:R-:W-:Y:S01]  /*09d0*/  FFMA R19, R19, R11.reuse, R15.reuse ;  /* 0x0000000b13137223 */ /* 0x180fe2000000000f */
[-CC-:B------:R-:W-:Y:S01]  /*09e0*/  FFMA R23, R23, R11.reuse, R15.reuse ;  /* 0x0000000b17177223 */ /* 0x180fe2000000000f */
[----:B------:R-:W-:-:S02]  /*09f0*/  FFMA R7, R7, R11, R15 ;  /* 0x0000000b07077223 */ /* 0x000fc4000000000f */
[----:B------:R-:W-:Y:S02]  /*0a00*/  FSETP.GEU.AND P0, PT, R22, RZ, PT ;  /* 0x000000ff1600720b */ /* 0x000fe40003f0e000 */
[----:B-1----:R-:W-:Y:S02]  /*0a10*/  SHF.L.U32 R9, R8, 0x8, RZ ;  /* 0x0000000808097819 */ /* 0x002fe400000006ff */
[----:B------:R-:W-:Y:S02]  /*0a20*/  SHF.R.U32.HI R10, RZ, 0x4, R8 ;  /* 0x00000004ff0a7819 */ /* 0x000fe40000011608 */
[----:B------:R-:W-:Y:S02]  /*0a30*/  LOP3.LUT R9, R9, 0xf00, RZ, 0xc0, !PT ;  /* 0x00000f0009097812 */ /* 0x000fe400078ec0ff */
[----:B------:R-:W-:Y:S02]  /*0a40*/  SGXT.U32 R10, R10, 0x4 ;  /* 0x000000040a0a781a */ /* 0x000fe40000000000 */
[----:B------:R-:W-:-:S02]  /*0a50*/  LOP3.LUT R12, R9, 0x40, RZ, 0xfc, !PT ;  /* 0x00000040090c7812 */ /* 0x000fc400078efcff */
[C---:B------:R-:W-:Y:S02]  /*0a60*/  LOP3.LUT R13, R9.reuse, 0x80, RZ, 0xfc, !PT ;  /* 0x00000080090d7812 */ /* 0x040fe400078efcff */
[C---:B------:R-:W-:Y:S02]  /*0a70*/  LOP3.LUT R10, R9.reuse, R10, RZ, 0xfc, !PT ;  /* 0x0000000a090a7212 */ /* 0x040fe400078efcff */
[C---:B------:R-:W-:Y:S02]  /*0a80*/  LOP3.LUT R14, R9.reuse, 0xc0, RZ, 0xfc, !PT ;  /* 0x000000c0090e7812 */ /* 0x040fe400078efcff */
[----:B------:R-:W-:Y:S02]  /*0a90*/  LEA.HI R11, R9, UR4, RZ, 0x1c ;  /* 0x00000004090b7c11 */ /* 0x000fe4000f8fe0ff */
[----:B------:R-:W-:Y:S02]  /*0aa0*/  LEA.HI R9, R12, UR4, RZ, 0x1c ;  /* 0x000000040c097c11 */ /* 0x000fe4000f8fe0ff */
[----:B------:R-:W-:-:S03]  /*0ab0*/  LEA.HI R13, R13, UR4, RZ, 0x1c ;  /* 0x000000040d0d7c11 */ /* 0x000fc6000f8fe0ff */
[----:B------:R-:W-:Y:S01]  /*0ac0*/  IMAD R12, R10, 0x4, R9 ;  /* 0x000000040a0c7824 */ /* 0x000fe200078e0209 */
[----:B------:R-:W-:Y:S01]  /*0ad0*/  FSETP.GEU.AND P1, PT, R6, RZ, PT ;  /* 0x000000ff0600720b */ /* 0x000fe20003f2e000 */
[----:B------:R-:W-:Y:S01]  /*0ae0*/  IMAD R9, R10, 0x4, R13 ;  /* 0x000000040a097824 */ /* 0x000fe200078e020d */
[----:B------:R-:W-:Y:S02]  /*0af0*/  FSEL R13, R22, RZ, P0 ;  /* 0x000000ff160d7208 */ /* 0x000fe40000000000 */
[----:B------:R-:W-:Y:S02]  /*0b00*/  FSETP.GEU.AND P0, PT, R25, RZ, PT ;  /* 0x000000ff1900720b */ /* 0x000fe40003f0e000 */
[----:B------:R-:W-:Y:S02]  /*0b10*/  FSETP.GEU.AND P3, PT, R4, RZ, PT ;  /* 0x000000ff0400720b */ /* 0x000fe40003f6e000 */
[----:B------:R-:W-:Y:S02]  /*0b20*/  LEA.HI R15, R14, UR4, RZ, 0x1c ;  /* 0x000000040e0f7c11 */ /* 0x000fe4000f8fe0ff */
[----:B------:R-:W-:-:S02]  /*0b30*/  FSETP.GEU.AND P2, PT, R5, RZ, PT ;  /* 0x000000ff0500720b */ /* 0x000fc40003f4e000 */
[----:B------:R-:W-:Y:S02]  /*0b40*/  FSEL R6, R6, RZ, P1 ;  /* 0x000000ff06067208 */ /* 0x000fe40000800000 */
[----:B------:R-:W-:Y:S02]  /*0b50*/  FSETP.GEU.AND P1, PT, R19, RZ, PT ;  /* 0x000000ff1300720b */ /* 0x000fe40003f2e000 */
[----:B------:R-:W-:Y:S01]  /*0b60*/  FSEL R14, R25, RZ, P0 ;  /* 0x000000ff190e7208 */ /* 0x000fe20000000000 */
[----:B------:R-:W-:Y:S01]  /*0b70*/  IMAD R11, R10, 0x4, R11 ;  /* 0x000000040a0b7824 */ /* 0x000fe200078e020b */
[----:B------:R-:W-:Y:S02]  /*0b80*/  FSETP.GEU.AND P0, PT, R28, RZ, PT ;  /* 0x000000ff1c00720b */ /* 0x000fe40003f0e000 */
[----:B------:R-:W-:Y:S02]  /*0b90*/  FSEL R4, R4, RZ, P3 ;  /* 0x000000ff04047208 */ /* 0x000fe40001800000 */
[----:B------:R-:W-:-:S02]  /*0ba0*/  FSEL R5, R5, RZ, P2 ;  /* 0x000000ff05057208 */ /* 0x000fc40001000000 */
[----:B------:R-:W-:Y:S02]  /*0bb0*/  FSETP.GEU.AND P3, PT, R20, RZ, PT ;  /* 0x000000ff1400720b */ /* 0x000fe40003f6e000 */
[----:B------:R-:W-:Y:S02]  /*0bc0*/  FSETP.GEU.AND P2, PT, R21, RZ, PT ;  /* 0x000000ff1500720b */ /* 0x000fe40003f4e000 */
[----:B------:R-:W-:Y:S02]  /*0bd0*/  FSEL R19, R19, RZ, P1 ;  /* 0x000000ff13137208 */ /* 0x000fe40000800000 */
[----:B------:R-:W-:Y:S02]  /*0be0*/  LEA R10, R10, R15, 0x2 ;  /* 0x0000000f0a0a7211 */ /* 0x000fe400078e10ff */
[----:B------:R-:W-:Y:S02]  /*0bf0*/  FSEL R28, R28, RZ, P0 ;  /* 0x000000ff1c1c7208 */ /* 0x000fe40000000000 */
[----:B------:R-:W-:Y:S01]  /*0c00*/  FSETP.GEU.AND P1, PT, R27, RZ, PT ;  /* 0x000000ff1b00720b */ /* 0x000fe20003f2e000 */
[----:B------:R1:W-:Y:S01]  /*0c10*/  STS [R11], R4 ;  /* 0x000000040b007388 */ /* 0x0003e20000000800 */
[----:B------:R-:W-:-:S02]  /*0c20*/  FSETP.GEU.AND P0, PT, R26, RZ, PT ;  /* 0x000000ff1a00720b */ /* 0x000fc40003f0e000 */
[----:B------:R-:W-:Y:S01]  /*0c30*/  FSEL R15, R20, RZ, P3 ;  /* 0x000000ff140f7208 */ /* 0x000fe20001800000 */
[----:B------:R-:W-:Y:S01]  /*0c40*/  STS [R12+0x100], R5 ;  /* 0x000100050c007388 */ /* 0x000fe20000000800 */
[----:B------:R-:W-:Y:S02]  /*0c50*/  FSEL R27, R27, RZ, P1 ;  /* 0x000000ff1b1b7208 */ /* 0x000fe40000800000 */
[----:B------:R-:W-:Y:S01]  /*0c60*/  FSETP.GEU.AND P1, PT, R16, RZ, PT ;  /* 0x000000ff1000720b */ /* 0x000fe20003f2e000 */
[----:B------:R-:W-:Y:S01]  /*0c70*/  STS [R9+0x200], R6 ;  /* 0x0002000609007388 */ /* 0x000fe20000000800 */
[----:B-1----:R-:W-:-:S03]  /*0c80*/  FSEL R4, R21, RZ, P2 ;  /* 0x000000ff15047208 */ /* 0x002fc60001000000 */
[----:B------:R-:W-:Y:S01]  /*0c90*/  STS [R10+0x300], R13 ;  /* 0x0003000d0a007388 */ /* 0x000fe20000000800 */
[----:B------:R-:W-:Y:S02]  /*0ca0*/  FSEL R26, R26, RZ, P0 ;  /* 0x000000ff1a1a7208 */ /* 0x000fe40000000000 */
[----:B------:R-:W-:Y:S01]  /*0cb0*/  FSETP.GEU.AND P0, PT, R17, RZ, PT ;  /* 0x000000ff1100720b */ /* 0x000fe20003f0e000 */
[----:B------:R-:W-:Y:S01]  /*0cc0*/  STS [R11+0x40], R14 ;  /* 0x0000400e0b007388 */ /* 0x000fe20000000800 */
[----:B------:R-:W-:-:S03]  /*0cd0*/  FSETP.GEU.AND P2, PT, R23, RZ, PT ;  /* 0x000000ff1700720b */ /* 0x000fc60003f4e000 */
[----:B------:R-:W-:Y:S01]  /*0ce0*/  STS [R12+0x140], R15 ;  /* 0x0001400f0c007388 */ /* 0x000fe20000000800 */
[----:B------:R-:W-:-:S03]  /*0cf0*/  FSEL R17, R17, RZ, P0 ;  /* 0x000000ff11117208 */ /* 0x000fc60000000000 */
[----:B------:R1:W-:Y:S01]  /*0d00*/  STS [R9+0x240], R4 ;  /* 0x0002400409007388 */ /* 0x0003e20000000800 */
[----:B------:R-:W-:Y:S02]  /*0d10*/  FSEL R23, R23, RZ, P2 ;  /* 0x000000ff17177208 */ /* 0x000fe40001000000 */
[C---:B------:R-:W-:Y:S01]  /*0d20*/  FSETP.GEU.AND P0, PT, R7.reuse, RZ, PT ;  /* 0x000000ff0700720b */ /* 0x040fe20003f0e000 */
[----:B------:R-:W-:Y:S01]  /*0d30*/  STS [R10+0x340], R19 ;  /* 0x000340130a007388 */ /* 0x000fe20000000800 */
[----:B-1----:R-:W-:Y:S02]  /*0d40*/  FSEL R4, R16, RZ, P1 ;  /* 0x000000ff10047208 */ /* 0x002fe40000800000 */
[----:B------:R-:W-:Y:S01]  /*0d50*/  FSETP.GEU.AND P1, PT, R18, RZ, PT ;  /* 0x000000ff1200720b */ /* 0x000fe20003f2e000 */
[----:B------:R-:W-:Y:S01]  /*0d60*/  STS [R11+0x80], R28 ;  /* 0x0000801c0b007388 */ /* 0x000fe20000000800 */
[----:B------:R-:W-:Y:S01]  /*0d70*/  IMAD.SHL.U32 R16, R8, 0x4, RZ ;  /* 0x0000000408107824 */ /* 0x000fe200078e00ff */
[----:B------:R-:W-:-:S02]  /*0d80*/  FSEL R7, R7, RZ, P0 ;  /* 0x000000ff07077208 */ /* 0x000fc40000000000 */
[----:B------:R-:W-:Y:S01]  /*0d90*/  STS [R12+0x180], R27 ;  /* 0x0001801b0c007388 */ /* 0x000fe20000000800 */
[----:B------:R-:W-:-:S03]  /*0da0*/  FSEL R18, R18, RZ, P1 ;  /* 0x000000ff12127208 */ /* 0x000fc60000800000 */
[----:B------:R-:W-:Y:S04]  /*0db0*/  STS [R9+0x280], R26 ;  /* 0x0002801a09007388 */ /* 0x000fe80000000800 */
[----:B------:R-:W-:Y:S01]  /*0dc0*/  STS [R10+0x380], R23 ;  /* 0x000380170a007388 */ /* 0x000fe20000000800 */
[----:B------:R-:W-:-:S03]  /*0dd0*/  LOP3.LUT R16, R16, 0x3fc, RZ, 0xc0, !PT ;  /* 0x000003fc10107812 */ /* 0x000fc600078ec0ff */
[----:B------:R1:W-:Y:S04]  /*0de0*/  STS [R11+0xc0], R4 ;  /* 0x0000c0040b007388 */ /* 0x0003e80000000800 */
[----:B------:R-:W-:Y:S04]  /*0df0*/  STS [R12+0x1c0], R17 ;  /* 0x0001c0110c007388 */ /* 0x000fe80000000800 */
[----:B------:R2:W-:Y:S04]  /*0e00*/  STS [R9+0x2c0], R18 ;  /* 0x0002c01209007388 */ /* 0x0005e80000000800 */
[----:B------:R-:W-:Y:S01]  /*0e10*/  STS [R10+0x3c0], R7 ;  /* 0x0003c0070a007388 */ /* 0x000fe20000000800 */
[----:B------:R-:W-:-:S02]  /*0e20*/  LOP3.LUT R5, R16, 0x400, RZ, 0xfc, !PT ;  /* 0x0000040010057812 */ /* 0x000fc400078efcff */
[----:B------:R-:W-:Y:S02]  /*0e30*/  LOP3.LUT R6, R16, 0x800, RZ, 0xfc, !PT ;  /* 0x0000080010067812 */ /* 0x000fe400078efcff */
[----:B------:R-:W-:Y:S02]  /*0e40*/  SHF.R.U32.HI R8, RZ, 0x2, R8 ;  /* 0x00000002ff087819 */ /* 0x000fe40000011608 */
[----:B-1----:R-:W-:Y:S02]  /*0e50*/  SHF.R.U32.HI R4, RZ, 0x4, R5 ;  /* 0x00000004ff047819 */ /* 0x002fe40000011605 */
[----:B------:R-:W-:Y:S02]  /*0e60*/  SHF.R.U32.HI R6, RZ, 0x4, R6 ;  /* 0x00000004ff067819 */ /* 0x000fe40000011606 */
[----:B------:R-:W-:Y:S02]  /*0e70*/  LOP3.LUT R8, R8, 0x3c, RZ, 0xc0, !PT ;  /* 0x0000003c08087812 */ /* 0x000fe400078ec0ff */
[----:B------:R-:W-:-:S02]  /*0e80*/  LOP3.LUT R4, R4, 0x7c, RZ, 0xc0, !PT ;  /* 0x0000007c04047812 */ /* 0x000fc400078ec0ff */
[----:B------:R-:W-:Y:S01]  /*0e90*/  LOP3.LUT R6, R6, 0xbc, RZ, 0xc0, !PT ;  /* 0x000000bc06067812 */ /* 0x000fe200078ec0ff */
[----:B------:R-:W-:Y:S02]  /*0ea0*/  VIADD R5, R8, UR4 ;  /* 0x0000000408057c36 */ /* 0x000fe40008000000 */
[----:B------:R-:W-:Y:S01]  /*0eb0*/  VIADD R11, R4, UR4 ;  /* 0x00000004040b7c36 */ /* 0x000fe20008000000 */
[----:B--2---:R-:W-:Y:S01]  /*0ec0*/  IADD3 R9, R6, UR4, RZ ;  /* 0x0000000406097c10 */ /* 0x004fe2000fffe0ff */
[C---:B------:R-:W-:Y:S01]  /*0ed0*/  IMAD R17, R16.reuse, 0x4, R5 ;  /* 0x0000000410117824 */ /* 0x040fe200078e0205 */
[----:B------:R-:W-:Y:S01]  /*0ee0*/  BAR.SYNC.DEFER_BLOCKING 0x0 ;  /* 0x0000000000007b1d */ /* 0x000fe20000010000 */
[C---:B------:R-:W-:Y:S02]  /*0ef0*/  IMAD R25, R16.reuse, 0x4, R11 ;  /* 0x0000000410197824 */ /* 0x040fe400078e020b */
[----:B------:R-:W-:Y:S01]  /*0f00*/  IMAD R27, R16, 0x4, R9 ;  /* 0x00000004101b7824 */ /* 0x000fe200078e0209 */
[----:B------:R-:W-:-:S02]  /*0f10*/  LOP3.LUT R19, R3, 0x20, R2, 0xfe, !PT ;  /* 0x0000002003137812 */ /* 0x000fc400078efe02 */
[----:B------:R-:W-:Y:S02]  /*0f20*/  LOP3.LUT R18, R3, R2, RZ, 0xfc, !PT ;  /* 0x0000000203127212 */ /* 0x000fe400078efcff */
[----:B------:R-:W-:Y:S01]  /*0f30*/  LOP3.LUT R20, R3, 0x10, R2, 0xfe, !PT ;  /* 0x0000001003147812 */ /* 0x000fe200078efe02 */
[----:B------:R-:W-:-:S04]  /*0f40*/  IMAD.HI R22, R19, 0x2aaaaaab, RZ ;  /* 0x2aaaaaab13167827 */ /* 0x000fc800078e02ff */
[----:B------:R-:W-:Y:S01]  /*0f50*/  IMAD.HI R21, R18, 0x2aaaaaab, RZ ;  /* 0x2aaaaaab12157827 */ /* 0x000fe200078e02ff */
[----:B------:R-:W-:Y:S01]  /*0f60*/  SHF.R.U32.HI R23, RZ, 0x1f, R22 ;  /* 0x0000001fff177819 */ /* 0x000fe20000011616 */
[----:B------:R-:W-:Y:S04]  /*0f70*/  LDS R4, [R17] ;  /* 0x0000000011047984 */ /* 0x000fe80000000800 */
[----:B------:R-:W-:Y:S04]  /*0f80*/  LDS R5, [R17+0x4] ;  /* 0x0000040011057984 */ /* 0x000fe80000000800 */
[----:B------:R-:W-:Y:S04]  /*0f90*/  LDS R6, [R17+0x8] ;  /* 0x0000080011067984 */ /* 0x000fe80000000800 */
[----:B------:R1:W2:Y:S04]  /*0fa0*/  LDS R7, [R17+0xc] ;  /* 0x00000c0011077984 */ /* 0x0002a80000000800 */
[----:B------:R-:W-:Y:S04]  /*0fb0*/  LDS R8, [R25+0x1000] ;  /* 0x0010000019087984 */ /* 0x000fe80000000800 */
[----:B------:R-:W-:Y:S04]  /*0fc0*/  LDS R9, [R25+0x1004] ;  /* 0x0010040019097984 */ /* 0x000fe80000000800 */
[----:B------:R-:W-:Y:S04]  /*0fd0*/  LDS R10, [R25+0x1008] ;  /* 0x00100800190a7984 */ /* 0x000fe80000000800 */
[----:B------:R-:W3:Y:S04]  /*0fe0*/  LDS R11, [R25+0x100c] ;  /* 0x00100c00190b7984 */ /* 0x000ee80000000800 */
[----:B------:R-:W-:Y:S04]  /*0ff0*/  LDS R12, [R27+0x2000] ;  /* 0x002000001b0c7984 */ /* 0x000fe80000000800 */
[----:B------:R-:W-:Y:S04]  /*1000*/  LDS R13, [R27+0x2004] ;  /* 0x002004001b0d7984 */ /* 0x000fe80000000800 */
[----:B------:R-:W-:Y:S04]  /*1010*/  LDS R14, [R27+0x2008] ;  /* 0x002008001b0e7984 */ /* 0x000fe80000000800 */
[----:B------:R4:W5:Y:S01]  /*1020*/  LDS R15, [R27+0x200c] ;  /* 0x00200c001b0f7984 */ /* 0x0009620000000800 */
[----:B------:R-:W-:Y:S01]  /*1030*/  IMAD.HI R24, R20, 0x2aaaaaab, RZ ;  /* 0x2aaaaaab14187827 */ /* 0x000fe200078e02ff */
[----:B-1----:R-:W-:-:S02]  /*1040*/  LOP3.LUT R17, R3, 0x30, R2, 0xfe, !PT ;  /* 0x0000003003117812 */ /* 0x002fc400078efe02 */
[----:B------:R-:W1:Y:S01]  /*1050*/  LDC.64 R2, c[0x0][0x238] ;  /* 0x00008e00ff027b82 */ /* 0x000e620000000a00 */
[----:B------:R-:W-:Y:S02]  /*1060*/  LEA.HI.SX32 R22, R22, R23, 0x1c ;  /* 0x0000001716167211 */ /* 0x000fe400078fe2ff */
[----:B------:R-:W-:Y:S02]  /*1070*/  SHF.R.U32.HI R26, RZ, 0x1f, R21 ;  /* 0x0000001fff1a7819 */ /* 0x000fe40000011615 */
[----:B------:R-:W-:Y:S02]  /*1080*/  SHF.R.U32.HI R23, RZ, 0x1f, R24 ;  /* 0x0000001fff177819 */ /* 0x000fe40000011618 */
[----:B------:R-:W-:Y:S02]  /*1090*/  ISETP.GE.AND P0, PT, R0, 0x384, PT ;  /* 0x000003840000780c */ /* 0x000fe40003f06270 */
[----:B------:R-:W-:Y:S02]  /*10a0*/  LEA.HI.SX32 R21, R21, R26, 0x1c ;  /* 0x0000001a15157211 */ /* 0x000fe400078fe2ff */
[----:B------:R-:W-:-:S02]  /*10b0*/  LEA.HI.SX32 R23, R24, R23, 0x1c ;  /* 0x0000001718177211 */ /* 0x000fc400078fe2ff */
[----:B------:R-:W-:Y:S01]  /*10c0*/  ISETP.LT.AND P1, PT, R19, 0x180, !P0 ;  /* 0x000001801300780c */ /* 0x000fe20004721270 */
[----:B------:R-:W-:Y:S02]  /*10d0*/  IMAD R19, R22, -0x60, R19 ;  /* 0xffffffa016137824 */ /* 0x000fe400078e0213 */
[----:B----4-:R-:W-:Y:S02]  /*10e0*/  IMAD R27, R21, -0x60, R18 ;  /* 0xffffffa0151b7824 */ /* 0x010fe400078e0212 */
[----:B------:R-:W-:Y:S01]  /*10f0*/  IMAD R25, R23, -0x60, R20 ;  /* 0xffffffa017197824 */ /* 0x000fe200078e0214 */
[----:B------:R-:W-:Y:S01]  /*1100*/  ISETP.LT.AND P3, PT, R18, 0x180, !P0 ;  /* 0x000001801200780c */ /* 0x000fe20004761270 */
[--C-:B------:R-:W-:Y:S01]  /*1110*/  IMAD R19, R19, 0x384, R0.reuse ;  /* 0x0000038413137824 */ /* 0x100fe200078e0200 */
[----:B------:R-:W-:Y:S01]  /*1120*/  ISETP.LT.AND P2, PT, R20, 0x180, !P0 ;  /* 0x000001801400780c */ /* 0x000fe20004741270 */
[--C-:B------:R-:W-:Y:S01]  /*1130*/  IMAD R18, R27, 0x384, R0.reuse ;  /* 0x000003841b127824 */ /* 0x100fe200078e0200 */
[----:B------:R-:W-:Y:S01]  /*1140*/  LOP3.LUT R24, R16, 0xc00, RZ, 0xfc, !PT ;  /* 0x00000c0010187812 */ /* 0x000fe200078efcff */
[----:B------:R-:W-:Y:S01]  /*1150*/  IMAD R20, R25, 0x384, R0 ;  /* 0x0000038419147824 */ /* 0x000fe200078e0200 */
[----:B------:R-:W-:Y:S01]  /*1160*/  ISETP.LT.AND P0, PT, R17, 0x180, !P0 ;  /* 0x000001801100780c */ /* 0x000fe20004701270 */
[----:B------:R-:W-:Y:S01]  /*1170*/  IMAD R25, R22, 0xa8c00, R19 ;  /* 0x000a8c0016197824 */ /* 0x000fe200078e0213 */
[----:B------:R-:W-:Y:S01]  /*1180*/  SHF.R.U32.HI R24, RZ, 0x4, R24 ;  /* 0x00000004ff187819 */ /* 0x000fe20000011618 */
[----:B------:R-:W-:-:S02]  /*1190*/  IMAD R19, R21, 0xa8c00, R18 ;  /* 0x000a8c0015137824 */ /* 0x000fc400078e0212 */
[----:B------:R-:W-:Y:S01]  /*11a0*/  IMAD R21, R23, 0xa8c00, R20 ;  /* 0x000a8c0017157824 */ /* 0x000fe200078e0214 */
[----:B------:R-:W-:Y:S01]  /*11b0*/  LOP3.LUT R24, R24, 0xfc, RZ, 0xc0, !PT ;  /* 0x000000fc18187812 */ /* 0x000fe200078ec0ff */
[----:B-1----:R-:W-:-:S04]  /*11c0*/  IMAD.WIDE R18, R19, 0x4, R2 ;  /* 0x0000000413127825 */ /* 0x002fc800078e0202 */
[----:B------:R-:W-:Y:S01]  /*11d0*/  IMAD.WIDE R20, R21, 0x4, R2 ;  /* 0x0000000415147825 */ /* 0x000fe200078e0202 */
[----:B------:R-:W-:-:S03]  /*11e0*/  IADD3 R27, R24, UR4, RZ ;  /* 0x00000004181b7c10 */ /* 0x000fc6000fffe0ff */
[----:B------:R-:W-:Y:S01]  /*11f0*/  IMAD.WIDE R22, R25, 0x4, R2 ;  /* 0x0000000419167825 */ /* 0x000fe200078e0202 */
[----:B--2---:R1:W-:Y:S04]  /*1200*/  @P3 STG.E.128 desc[UR6][R18.64], R4 ;  /* 0x0000000412003986 */ /* 0x0043e8000c101d06 */
[----:B---3--:R1:W-:Y:S01]  /*1210*/  @P2 STG.E.128 desc[UR6][R20.64], R8 ;  /* 0x0000000814002986 */ /* 0x0083e2000c101d06 */
[----:B------:R-:W-:-:S03]  /*1220*/  IMAD R27, R16, 0x4, R27 ;  /* 0x00000004101b7824 */ /* 0x000fc600078e021b */
[----:B-----5:R1:W-:Y:S01]  /*1230*/  @P1 STG.E.128 desc[UR6][R22.64], R12 ;  /* 0x0000000c16001986 */ /* 0x0203e2000c101d06 */
[----:B------:R-:W-:Y:S05]  /*1240*/  @!P0 EXIT ;  /* 0x000000000000894d */ /* 0x000fea0003800000 */
[----:B-1----:R-:W-:Y:S01]  /*1250*/  LDS R4, [R27+0x3000] ;  /* 0x003000001b047984 */ /* 0x002fe20000000800 */
[----:B------:R-:W-:-:S03]  /*1260*/  IMAD.HI R8, R17, 0x2aaaaaab, RZ ;  /* 0x2aaaaaab11087827 */ /* 0x000fc600078e02ff */
[----:B------:R-:W-:Y:S02]  /*1270*/  LDS R5, [R27+0x3004] ;  /* 0x003004001b057984 */ /* 0x000fe40000000800 */
[----:B------:R-:W-:Y:S02]  /*1280*/  SHF.R.U32.HI R9, RZ, 0x1f, R8 ;  /* 0x0000001fff097819 */ /* 0x000fe40000011608 */
[----:B------:R-:W-:Y:S02]  /*1290*/  LDS R6, [R27+0x3008] ;  /* 0x003008001b067984 */ /* 0x000fe40000000800 */
[----:B------:R-:W-:Y:S02]  /*12a0*/  LEA.HI.SX32 R8, R8, R9, 0x1c ;  /* 0x0000000908087211 */ /* 0x000fe400078fe2ff */
[----:B------:R-:W0:Y:S03]  /*12b0*/  LDS R7, [R27+0x300c] ;  /* 0x00300c001b077984 */ /* 0x000e260000000800 */
[----:B------:R-:W-:-:S04]  /*12c0*/  IMAD R17, R8, -0x60, R17 ;  /* 0xffffffa008117824 */ /* 0x000fc800078e0211 */
[----:B------:R-:W-:-:S04]  /*12d0*/  IMAD R17, R17, 0x384, R0 ;  /* 0x0000038411117824 */ /* 0x000fc800078e0200 */
[----:B------:R-:W-:-:S04]  /*12e0*/  IMAD R17, R8, 0xa8c00, R17 ;  /* 0x000a8c0008117824 */ /* 0x000fc800078e0211 */
[----:B------:R-:W-:-:S05]  /*12f0*/  IMAD.WIDE R2, R17, 0x4, R2 ;  /* 0x0000000411027825 */ /* 0x000fca00078e0202 */
[----:B0-----:R-:W-:Y:S01]  /*1300*/  STG.E.128 desc[UR6][R2.64], R4 ;  /* 0x0000000402007986 */ /* 0x001fe2000c101d06 */
[----:B------:R-:W-:Y:S05]  /*1310*/  EXIT ;  /* 0x000000000000794d */ /* 0x000fea0003800000 */
.L_x_0:
[----:B------:R-:W-:-:S00]  /*1320*/  BRA `(.L_x_0) ;  /* 0xfffffffc00fc7947 */ /* 0x000fc0000383ffff */
[----:B------:R-:W-:-:S00]  /*1330*/  NOP ;  /* 0x0000000000007918 */ /* 0x000fc00000000000 */
        /* <DEDUP_REMOVED lines=12> */
.L_x_1:


//--------------------- .nv.global.init           --------------------------
	.section	.nv.global.init,"aw",@progbits
.nv.global.init:
	.type		_$_str,@object
	.size		_$_str,(_$_str_$_2 - _$_str)
_$_str:
        /*0000*/ 	.byte	0x5f, 0x5f, 0x43, 0x55, 0x44, 0x41, 0x5f, 0x46, 0x54, 0x5a, 0x00
	.type		_$_str_$_2,@object
	.size		_$_str_$_2,(.L_1 - _$_str_$_2)
_$_str_$_2:
        /*000b*/ 	.byte	0x5f, 0x5f, 0x43, 0x55, 0x44, 0x41, 0x5f, 0x50, 0x52, 0x45, 0x43, 0x5f, 0x53, 0x51, 0x52, 0x54
        /*001b*/ 	.byte	0x00
.L_1:


//--------------------- .nv.shared.triton_poi_fused__native_batch_norm_legit_no_training_relu_35 --------------------------
	.section	.nv.shared.triton_poi_fused__native_batch_norm_legit_no_training_relu_35,"aw",@nobits
	.sectionflags	@""
	.align	16
	.zero		1024


//--------------------- .nv.constant0.triton_poi_fused__native_batch_norm_legit_no_training_relu_35 --------------------------
	.section	.nv.constant0.triton_poi_fused__native_batch_norm_legit_no_training_relu_35,"a",@progbits
	.sectionflags	@""
	.align	4
.nv.constant0.triton_poi_fused__native_batch_norm_legit_no_training_relu_35:
	.zero		584
